//
// Generated by NVIDIA NVVM Compiler
//
// Compiler Build ID: CL-36424714
// Cuda compilation tools, release 13.0, V13.0.88
// Based on NVVM 20.0.0
//

.version 9.0
.target sm_100
.address_size 64

	// .globl	_Z10AddVectorsPKfS0_Pfi

.visible .entry _Z10AddVectorsPKfS0_Pfi(
	.param .u64 .ptr .align 1 _Z10AddVectorsPKfS0_Pfi_param_0,
	.param .u64 .ptr .align 1 _Z10AddVectorsPKfS0_Pfi_param_1,
	.param .u64 .ptr .align 1 _Z10AddVectorsPKfS0_Pfi_param_2,
	.param .u32 _Z10AddVectorsPKfS0_Pfi_param_3
)
{
	.reg .pred 	%p<7>;
	.reg .b32 	%r<32>;
	.reg .b32 	%f<16>;
	.reg .b64 	%rd<25>;

	ld.param.u64 	%rd4, [_Z10AddVectorsPKfS0_Pfi_param_0];
	ld.param.u64 	%rd5, [_Z10AddVectorsPKfS0_Pfi_param_1];
	ld.param.u64 	%rd6, [_Z10AddVectorsPKfS0_Pfi_param_2];
	ld.param.u32 	%r12, [_Z10AddVectorsPKfS0_Pfi_param_3];
	cvta.to.global.u64 	%rd1, %rd6;
	cvta.to.global.u64 	%rd2, %rd5;
	cvta.to.global.u64 	%rd3, %rd4;
	mov.u32 	%r13, %ctaid.x;
	mov.u32 	%r14, %ntid.x;
	mul.lo.s32 	%r15, %r13, %r14;
	mov.u32 	%r16, %tid.x;
	mad.lo.s32 	%r30, %r15, %r12, %r16;
	mul.lo.s32 	%r2, %r12, %r12;
	setp.ge.s32 	%p1, %r30, %r2;
	@%p1 bra 	$L__BB0_7;
	add.s32 	%r17, %r30, %r12;
	max.s32 	%r18, %r2, %r17;
	sub.s32 	%r19, %r18, %r17;
	setp.ne.s32 	%p2, %r19, 0;
	selp.u32 	%r20, 1, 0, %p2;
	selp.s32 	%r21, -1, 0, %p2;
	add.s32 	%r22, %r19, %r21;
	div.u32 	%r23, %r22, %r12;
	add.s32 	%r3, %r23, %r20;
	and.b32  	%r24, %r3, 3;
	setp.eq.s32 	%p3, %r24, 3;
	@%p3 bra 	$L__BB0_4;
	add.s32 	%r25, %r3, 1;
	and.b32  	%r26, %r25, 3;
	neg.s32 	%r28, %r26;
$L__BB0_3:
	.pragma "nounroll";
	mul.wide.s32 	%rd7, %r30, 4;
	add.s64 	%rd8, %rd1, %rd7;
	add.s64 	%rd9, %rd2, %rd7;
	add.s64 	%rd10, %rd3, %rd7;
	ld.global.f32 	%f1, [%rd10];
	ld.global.f32 	%f2, [%rd9];
	add.f32 	%f3, %f1, %f2;
	st.global.f32 	[%rd8], %f3;
	add.s32 	%r30, %r30, %r12;
	add.s32 	%r28, %r28, 1;
	setp.ne.s32 	%p4, %r28, 0;
	@%p4 bra 	$L__BB0_3;
$L__BB0_4:
	setp.lt.u32 	%p5, %r3, 3;
	@%p5 bra 	$L__BB0_7;
	mul.wide.s32 	%rd15, %r12, 4;
	shl.b32 	%r27, %r12, 2;
$L__BB0_6:
	mul.wide.s32 	%rd11, %r30, 4;
	add.s64 	%rd12, %rd3, %rd11;
	ld.global.f32 	%f4, [%rd12];
	add.s64 	%rd13, %rd2, %rd11;
	ld.global.f32 	%f5, [%rd13];
	add.f32 	%f6, %f4, %f5;
	add.s64 	%rd14, %rd1, %rd11;
	st.global.f32 	[%rd14], %f6;
	add.s64 	%rd16, %rd12, %rd15;
	ld.global.f32 	%f7, [%rd16];
	add.s64 	%rd17, %rd13, %rd15;
	ld.global.f32 	%f8, [%rd17];
	add.f32 	%f9, %f7, %f8;
	add.s64 	%rd18, %rd14, %rd15;
	st.global.f32 	[%rd18], %f9;
	add.s64 	%rd19, %rd16, %rd15;
	ld.global.f32 	%f10, [%rd19];
	add.s64 	%rd20, %rd17, %rd15;
	ld.global.f32 	%f11, [%rd20];
	add.f32 	%f12, %f10, %f11;
	add.s64 	%rd21, %rd18, %rd15;
	st.global.f32 	[%rd21], %f12;
	add.s64 	%rd22, %rd19, %rd15;
	ld.global.f32 	%f13, [%rd22];
	add.s64 	%rd23, %rd20, %rd15;
	ld.global.f32 	%f14, [%rd23];
	add.f32 	%f15, %f13, %f14;
	add.s64 	%rd24, %rd21, %rd15;
	st.global.f32 	[%rd24], %f15;
	add.s32 	%r30, %r27, %r30;
	setp.lt.s32 	%p6, %r30, %r2;
	@%p6 bra 	$L__BB0_6;
$L__BB0_7:
	ret;

}


// ===== COMPILED SASS (sm_100) =====

	.target	sm_100

	.elftype	@"ET_EXEC"


//--------------------- .note.nv.tkinfo           --------------------------
	.section	.note.nv.tkinfo,"",@"SHT_NOTE"
	.sectionflags	@"SHF_NOTE_NV_TKINFO"
	.tkinfo
        /*0018*/ 	.word	0x00000002
        /*0030*/ 	.string	""
        /*0030*/ 	.string	"ptxas"
        /*0030*/ 	.string	"Cuda compilation tools, release 13.0, V13.0.88"
        /*0030*/ 	.string	"Build cuda_13.0.r13.0/compiler.36424714_0"
        /*0030*/ 	.string	"-arch sm_100 -m 64 "



//--------------------- .note.nv.cuinfo           --------------------------
	.section	.note.nv.cuinfo,"",@"SHT_NOTE"
	.sectionflags	@"SHF_NOTE_NV_CUINFO"
        /*0018*/ 	.short	0x0002
        /*001a*/ 	.short	0x0064
        /*001c*/ 	.short	0x0082
	.zero		2


//--------------------- .nv.info                  --------------------------
	.section	.nv.info,"",@"SHT_CUDA_INFO"
	.align	4


	//----- nvinfo : EIATTR_REGCOUNT
	.align		4
        /*0000*/ 	.byte	0x04, 0x2f
        /*0002*/ 	.short	(.L_1 - .L_0)
	.align		4
.L_0:
        /*0004*/ 	.word	index@(_Z10AddVectorsPKfS0_Pfi)
        /*0008*/ 	.word	0x0000001a


	//----- nvinfo : EIATTR_FRAME_SIZE
	.align		4
.L_1:
        /*000c*/ 	.byte	0x04, 0x11
        /*000e*/ 	.short	(.L_3 - .L_2)
	.align		4
.L_2:
        /*0010*/ 	.word	index@(_Z10AddVectorsPKfS0_Pfi)
        /*0014*/ 	.word	0x00000000


	//----- nvinfo : EIATTR_MIN_STACK_SIZE
	.align		4
.L_3:
        /*0018*/ 	.byte	0x04, 0x12
        /*001a*/ 	.short	(.L_5 - .L_4)
	.align		4
.L_4:
        /*001c*/ 	.word	index@(_Z10AddVectorsPKfS0_Pfi)
        /*0020*/ 	.word	0x00000000
.L_5:


//--------------------- .nv.compat                --------------------------
	.section	.nv.compat,"",@"SHT_CUDA_COMPAT_INFO"
	.align	4
        /*0000*/ 	.byte	0x02, 0x09, 0x00, 0x00, 0x02, 0x02, 0x01, 0x00, 0x02, 0x05, 0x05, 0x00, 0x03, 0x07, 0x01, 0x01
        /*0010*/ 	.byte	0x02, 0x03, 0x00, 0x00, 0x02, 0x06, 0x01, 0x00, 0x04, 0x0b, 0x08, 0x00, 0x09, 0x00, 0x00, 0x00
        /*0020*/ 	.byte	0x00, 0x00, 0x00, 0x00


//--------------------- .nv.info._Z10AddVectorsPKfS0_Pfi --------------------------
	.section	.nv.info._Z10AddVectorsPKfS0_Pfi,"",@"SHT_CUDA_INFO"
	.sectionflags	@""
	.align	4


	//----- nvinfo : EIATTR_CUDA_API_VERSION
	.align		4
        /*0000*/ 	.byte	0x04, 0x37
        /*0002*/ 	.short	(.L_7 - .L_6)
.L_6:
        /*0004*/ 	.word	0x00000082


	//----- nvinfo : EIATTR_KPARAM_INFO
	.align		4
.L_7:
        /*0008*/ 	.byte	0x04, 0x17
        /*000a*/ 	.short	(.L_9 - .L_8)
.L_8:
        /*000c*/ 	.word	0x00000000
        /*0010*/ 	.short	0x0003
        /*0012*/ 	.short	0x0018
        /*0014*/ 	.byte	0x00, 0xf0, 0x11, 0x00


	//----- nvinfo : EIATTR_KPARAM_INFO
	.align		4
.L_9:
        /*0018*/ 	.byte	0x04, 0x17
        /*001a*/ 	.short	(.L_11 - .L_10)
.L_10:
        /*001c*/ 	.word	0x00000000
        /*0020*/ 	.short	0x0002
        /*0022*/ 	.short	0x0010
        /*0024*/ 	.byte	0x00, 0xf5, 0x21, 0x00


	//----- nvinfo : EIATTR_KPARAM_INFO
	.align		4
.L_11:
        /*0028*/ 	.byte	0x04, 0x17
        /*002a*/ 	.short	(.L_13 - .L_12)
.L_12:
        /*002c*/ 	.word	0x00000000
        /*0030*/ 	.short	0x0001
        /*0032*/ 	.short	0x0008
        /*0034*/ 	.byte	0x00, 0xf5, 0x21, 0x00


	//----- nvinfo : EIATTR_KPARAM_INFO
	.align		4
.L_13:
        /*0038*/ 	.byte	0x04, 0x17
        /*003a*/ 	.short	(.L_15 - .L_14)
.L_14:
        /*003c*/ 	.word	0x00000000
        /*0040*/ 	.short	0x0000
        /*0042*/ 	.short	0x0000
        /*0044*/ 	.byte	0x00, 0xf5, 0x21, 0x00


	//----- nvinfo : EIATTR_SPARSE_MMA_MASK
	.align		4
.L_15:
        /*0048*/ 	.byte	0x03, 0x50
        /*004a*/ 	.short	0x0000


	//----- nvinfo : EIATTR_MAXREG_COUNT
	.align		4
        /*004c*/ 	.byte	0x03, 0x1b
        /*004e*/ 	.short	0x00ff


	//----- nvinfo : EIATTR_MERCURY_ISA_VERSION
	.align		4
        /*0050*/ 	.byte	0x03, 0x5f
        /*0052*/ 	.short	0x0101


	//----- nvinfo : EIATTR_VRC_CTA_INIT_COUNT
	.align		4
        /*0054*/ 	.byte	0x02, 0x4a
	.zero		1
	.zero		1


	//----- nvinfo : EIATTR_EXIT_INSTR_OFFSETS
	.align		4
        /*0058*/ 	.byte	0x04, 0x1c
        /*005a*/ 	.short	(.L_17 - .L_16)


	//   ....[0]....
.L_16:
        /*005c*/ 	.word	0x00000090


	//   ....[1]....
        /*0060*/ 	.word	0x000003c0


	//   ....[2]....
        /*0064*/ 	.word	0x000005f0


	//----- nvinfo : EIATTR_CRS_STACK_SIZE
	.align		4
.L_17:
        /*0068*/ 	.byte	0x04, 0x1e
        /*006a*/ 	.short	(.L_19 - .L_18)
.L_18:
        /*006c*/ 	.word	0x00000000


	//----- nvinfo : EIATTR_CBANK_PARAM_SIZE
	.align		4
.L_19:
        /*0070*/ 	.byte	0x03, 0x19
        /*0072*/ 	.short	0x001c


	//----- nvinfo : EIATTR_PARAM_CBANK
	.align		4
        /*0074*/ 	.byte	0x04, 0x0a
        /*0076*/ 	.short	(.L_21 - .L_20)
	.align		4
.L_20:
        /*0078*/ 	.word	index@(.nv.constant0._Z10AddVectorsPKfS0_Pfi)
        /*007c*/ 	.short	0x0380
        /*007e*/ 	.short	0x001c


	//----- nvinfo : EIATTR_SW_WAR
	.align		4
.L_21:
        /*0080*/ 	.byte	0x04, 0x36
        /*0082*/ 	.short	(.L_23 - .L_22)
.L_22:
        /*0084*/ 	.word	0x00000008
.L_23:


//--------------------- .nv.callgraph             --------------------------
	.section	.nv.callgraph,"",@"SHT_CUDA_CALLGRAPH"
	.align	4
	.sectionentsize	8
	.align		4
        /*0000*/ 	.word	0x00000000
	.align		4
        /*0004*/ 	.word	0xffffffff
	.align		4
        /*0008*/ 	.word	0x00000000
	.align		4
        /*000c*/ 	.word	0xfffffffe
	.align		4
        /*0010*/ 	.word	0x00000000
	.align		4
        /*0014*/ 	.word	0xfffffffd
	.align		4
        /*0018*/ 	.word	0x00000000
	.align		4
        /*001c*/ 	.word	0xfffffffc


//--------------------- .text._Z10AddVectorsPKfS0_Pfi --------------------------
	.section	.text._Z10AddVectorsPKfS0_Pfi,"ax",@progbits
	.align	128
        .global         _Z10AddVectorsPKfS0_Pfi
        .type           _Z10AddVectorsPKfS0_Pfi,@function
        .size           _Z10AddVectorsPKfS0_Pfi,(.L_x_5 - _Z10AddVectorsPKfS0_Pfi)
        .other          _Z10AddVectorsPKfS0_Pfi,@"STO_CUDA_ENTRY STV_DEFAULT"
_Z10AddVectorsPKfS0_Pfi:
.text._Z10AddVectorsPKfS0_Pfi:
[----:B------:R-:W-:Y:S01]  /*0000*/  LDC R1, c[0x0][0x37c] ;  /* 0x0000df00ff017b82 */ /* 0x000fe20000000800 */
[----:B------:R-:W0:Y:S07]  /*0010*/  S2R R3, SR_TID.X ;  /* 0x0000000000037919 */ /* 0x000e2e0000002100 */
[----:B------:R-:W1:Y:S01]  /*0020*/  S2UR UR4, SR_CTAID.X ;  /* 0x00000000000479c3 */ /* 0x000e620000002500 */
[----:B------:R-:W1:Y:S07]  /*0030*/  LDCU UR5, c[0x0][0x360] ;  /* 0x00006c00ff0577ac */ /* 0x000e6e0008000800 */
[----:B------:R-:W2:Y:S01]  /*0040*/  LDC R0, c[0x0][0x398] ;  /* 0x0000e600ff007b82 */ /* 0x000ea20000000800 */
[----:B-1----:R-:W-:Y:S01]  /*0050*/  UIMAD UR4, UR4, UR5, URZ ;  /* 0x00000005040472a4 */ /* 0x002fe2000f8e02ff */
[----:B--2---:R-:W-:-:S05]  /*0060*/  IMAD R2, R0, R0, RZ ;  /* 0x0000000000027224 */ /* 0x004fca00078e02ff */
[----:B0-----:R-:W-:-:S05]  /*0070*/  IMAD R3, R0, UR4, R3 ;  /* 0x0000000400037c24 */ /* 0x001fca000f8e0203 */
[----:B------:R-:W-:-:S13]  /*0080*/  ISETP.GE.AND P0, PT, R3, R2, PT ;  /* 0x000000020300720c */ /* 0x000fda0003f06270 */
[----:B------:R-:W-:Y:S05]  /*0090*/  @P0 EXIT ;  /* 0x000000000000094d */ /* 0x000fea0003800000 */
[----:B------:R-:W0:Y:S01]  /*00a0*/  I2F.U32.RP R6, R0 ;  /* 0x0000000000067306 */ /* 0x000e220000209000 */
[----:B------:R-:W-:Y:S01]  /*00b0*/  IADD3 R7, PT, PT, R3, R0, RZ ;  /* 0x0000000003077210 */ /* 0x000fe20007ffe0ff */
[----:B------:R-:W1:Y:S01]  /*00c0*/  LDCU.64 UR4, c[0x0][0x358] ;  /* 0x00006b00ff0477ac */ /* 0x000e620008000a00 */
[----:B------:R-:W-:Y:S01]  /*00d0*/  ISETP.NE.U32.AND P3, PT, R0, RZ, PT ;  /* 0x000000ff0000720c */ /* 0x000fe20003f65070 */
[----:B------:R-:W-:Y:S01]  /*00e0*/  BSSY.RECONVERGENT B0, `(.L_x_0) ;  /* 0x000002d000007945 */ /* 0x000fe20003800200 */
[----:B------:R-:W-:-:S04]  /*00f0*/  VIMNMX R4, PT, PT, R2, R7, !PT ;  /* 0x0000000702047248 */ /* 0x000fc80007fe0100 */
[----:B------:R-:W-:Y:S01]  /*0100*/  IADD3 R7, PT, PT, -R7, R4, RZ ;  /* 0x0000000407077210 */ /* 0x000fe20007ffe1ff */
[----:B------:R-:W-:-:S03]  /*0110*/  HFMA2 R4, -RZ, RZ, 0, 0 ;  /* 0x00000000ff047431 */ /* 0x000fc600000001ff */
[C---:B------:R-:W-:Y:S01]  /*0120*/  ISETP.NE.AND P0, PT, R7.reuse, RZ, PT ;  /* 0x000000ff0700720c */ /* 0x040fe20003f05270 */
[----:B0-----:R-:W0:Y:S01]  /*0130*/  MUFU.RCP R6, R6 ;  /* 0x0000000600067308 */ /* 0x001e220000001000 */
[----:B------:R-:W-:-:S11]  /*0140*/  IADD3 R9, PT, PT, R7, -0x1, RZ ;  /* 0xffffffff07097810 */ /* 0x000fd60007ffe0ff */
[----:B------:R-:W-:Y:S02]  /*0150*/  @!P0 IADD3 R9, PT, PT, R7, RZ, RZ ;  /* 0x000000ff07098210 */ /* 0x000fe40007ffe0ff */
[----:B0-----:R-:W-:-:S06]  /*0160*/  IADD3 R5, PT, PT, R6, 0xffffffe, RZ ;  /* 0x0ffffffe06057810 */ /* 0x001fcc0007ffe0ff */
[----:B------:R-:W0:Y:S02]  /*0170*/  F2I.FTZ.U32.TRUNC.NTZ R5, R5 ;  /* 0x0000000500057305 */ /* 0x000e24000021f000 */
[----:B0-----:R-:W-:-:S05]  /*0180*/  IADD3 R11, PT, PT, RZ, -R5, RZ ;  /* 0x80000005ff0b7210 */ /* 0x001fca0007ffe0ff */
[----:B------:R-:W-:-:S04]  /*0190*/  IMAD R11, R11, R0, RZ ;  /* 0x000000000b0b7224 */ /* 0x000fc800078e02ff */
[----:B------:R-:W-:-:S06]  /*01a0*/  IMAD.HI.U32 R4, R5, R11, R4 ;  /* 0x0000000b05047227 */ /* 0x000fcc00078e0004 */
[----:B------:R-:W-:-:S04]  /*01b0*/  IMAD.HI.U32 R5, R4, R9, RZ ;  /* 0x0000000904057227 */ /* 0x000fc800078e00ff */
[----:B------:R-:W-:-:S04]  /*01c0*/  IMAD.MOV R4, RZ, RZ, -R5 ;  /* 0x000000ffff047224 */ /* 0x000fc800078e0a05 */
[----:B------:R-:W-:Y:S01]  /*01d0*/  IMAD R9, R0, R4, R9 ;  /* 0x0000000400097224 */ /* 0x000fe200078e0209 */
[----:B------:R-:W-:-:S04]  /*01e0*/  SEL R4, RZ, 0x1, !P0 ;  /* 0x00000001ff047807 */ /* 0x000fc80004000000 */
[----:B------:R-:W-:-:S13]  /*01f0*/  ISETP.GE.U32.AND P1, PT, R9, R0, PT ;  /* 0x000000000900720c */ /* 0x000fda0003f26070 */
[-C--:B------:R-:W-:Y:S02]  /*0200*/  @P1 IADD3 R9, PT, PT, R9, -R0.reuse, RZ ;  /* 0x8000000009091210 */ /* 0x080fe40007ffe0ff */
[----:B------:R-:W-:Y:S02]  /*0210*/  @P1 IADD3 R5, PT, PT, R5, 0x1, RZ ;  /* 0x0000000105051810 */ /* 0x000fe40007ffe0ff */
[----:B------:R-:W-:-:S13]  /*0220*/  ISETP.GE.U32.AND P2, PT, R9, R0, PT ;  /* 0x000000000900720c */ /* 0x000fda0003f46070 */
[----:B------:R-:W-:Y:S02]  /*0230*/  @P2 IADD3 R5, PT, PT, R5, 0x1, RZ ;  /* 0x0000000105052810 */ /* 0x000fe40007ffe0ff */
[----:B------:R-:W-:-:S04]  /*0240*/  @!P3 LOP3.LUT R5, RZ, R0, RZ, 0x33, !PT ;  /* 0x00000000ff05b212 */ /* 0x000fc800078e33ff */
[----:B------:R-:W-:-:S04]  /*0250*/  IADD3 R10, PT, PT, R4, R5, RZ ;  /* 0x00000005040a7210 */ /* 0x000fc80007ffe0ff */
[C---:B------:R-:W-:Y:S02]  /*0260*/  LOP3.LUT R4, R10.reuse, 0x3, RZ, 0xc0, !PT ;  /* 0x000000030a047812 */ /* 0x040fe400078ec0ff */
[----:B------:R-:W-:Y:S02]  /*0270*/  ISETP.GE.U32.AND P1, PT, R10, 0x3, PT ;  /* 0x000000030a00780c */ /* 0x000fe40003f26070 */
[----:B------:R-:W-:-:S13]  /*0280*/  ISETP.NE.AND P0, PT, R4, 0x3, PT ;  /* 0x000000030400780c */ /* 0x000fda0003f05270 */
[----:B-1----:R-:W-:Y:S05]  /*0290*/  @!P0 BRA `(.L_x_1) ;  /* 0x0000000000448947 */ /* 0x002fea0003800000 */
[----:B------:R-:W0:Y:S01]  /*02a0*/  LDC.64 R4, c[0x0][0x390] ;  /* 0x0000e400ff047b82 */ /* 0x000e220000000a00 */
[----:B------:R-:W-:-:S05]  /*02b0*/  VIADD R10, R10, 0x1 ;  /* 0x000000010a0a7836 */ /* 0x000fca0000000000 */
[----:B------:R-:W-:Y:S02]  /*02c0*/  LOP3.LUT R10, R10, 0x3, RZ, 0xc0, !PT ;  /* 0x000000030a0a7812 */ /* 0x000fe400078ec0ff */
[----:B------:R-:W1:Y:S02]  /*02d0*/  LDC.64 R6, c[0x0][0x380] ;  /* 0x0000e000ff067b82 */ /* 0x000e640000000a00 */
[----:B------:R-:W-:-:S06]  /*02e0*/  IADD3 R16, PT, PT, -R10, RZ, RZ ;  /* 0x000000ff0a107210 */ /* 0x000fcc0007ffe1ff */
[----:B------:R-:W2:Y:S02]  /*02f0*/  LDC.64 R8, c[0x0][0x388] ;  /* 0x0000e200ff087b82 */ /* 0x000ea40000000a00 */
.L_x_2:
[----:B--2---:R-:W-:-:S04]  /*0300*/  IMAD.WIDE R12, R3, 0x4, R8 ;  /* 0x00000004030c7825 */ /* 0x004fc800078e0208 */
[C---:B-1----:R-:W-:Y:S02]  /*0310*/  IMAD.WIDE R14, R3.reuse, 0x4, R6 ;  /* 0x00000004030e7825 */ /* 0x042fe400078e0206 */
[----:B------:R-:W2:Y:S04]  /*0320*/  LDG.E R13, desc[UR4][R12.64] ;  /* 0x000000040c0d7981 */ /* 0x000ea8000c1e1900 */
[----:B------:R-:W2:Y:S01]  /*0330*/  LDG.E R14, desc[UR4][R14.64] ;  /* 0x000000040e0e7981 */ /* 0x000ea2000c1e1900 */
[C---:B0--3--:R-:W-:Y:S01]  /*0340*/  IMAD.WIDE R10, R3.reuse, 0x4, R4 ;  /* 0x00000004030a7825 */ /* 0x049fe200078e0204 */
[----:B------:R-:W-:Y:S02]  /*0350*/  IADD3 R16, PT, PT, R16, 0x1, RZ ;  /* 0x0000000110107810 */ /* 0x000fe40007ffe0ff */
[----:B------:R-:W-:-:S02]  /*0360*/  IADD3 R3, PT, PT, R3, R0, RZ ;  /* 0x0000000003037210 */ /* 0x000fc40007ffe0ff */
[----:B------:R-:W-:Y:S01]  /*0370*/  ISETP.NE.AND P0, PT, R16, RZ, PT ;  /* 0x000000ff1000720c */ /* 0x000fe20003f05270 */
[----:B--2---:R-:W-:-:S05]  /*0380*/  FADD R17, R14, R13 ;  /* 0x0000000d0e117221 */ /* 0x004fca0000000000 */
[----:B------:R3:W-:Y:S07]  /*0390*/  STG.E desc[UR4][R10.64], R17 ;  /* 0x000000110a007986 */ /* 0x0007ee000c101904 */
[----:B------:R-:W-:Y:S05]  /*03a0*/  @P0 BRA `(.L_x_2) ;  /* 0xfffffffc00d40947 */ /* 0x000fea000383ffff */
.L_x_1:
[----:B------:R-:W-:Y:S05]  /*03b0*/  BSYNC.RECONVERGENT B0 ;  /* 0x0000000000007941 */ /* 0x000fea0003800200 */
.L_x_0:
[----:B------:R-:W-:Y:S05]  /*03c0*/  @!P1 EXIT ;  /* 0x000000000000994d */ /* 0x000fea0003800000 */
.L_x_3:
[----:B------:R-:W3:Y:S08]  /*03d0*/  LDC.64 R4, c[0x0][0x380] ;  /* 0x0000e000ff047b82 */ /* 0x000ef00000000a00 */
[----:B------:R-:W0:Y:S01]  /*03e0*/  LDC.64 R6, c[0x0][0x388] ;  /* 0x0000e200ff067b82 */ /* 0x000e220000000a00 */
[----:B---3--:R-:W-:-:S07]  /*03f0*/  IMAD.WIDE R10, R3, 0x4, R4 ;  /* 0x00000004030a7825 */ /* 0x008fce00078e0204 */
[----:B------:R-:W1:Y:S01]  /*0400*/  LDC.64 R4, c[0x0][0x390] ;  /* 0x0000e400ff047b82 */ /* 0x000e620000000a00 */
[C---:B0-----:R-:W-:Y:S02]  /*0410*/  IMAD.WIDE R12, R3.reuse, 0x4, R6 ;  /* 0x00000004030c7825 */ /* 0x041fe400078e0206 */
[----:B--2---:R-:W2:Y:S04]  /*0420*/  LDG.E R6, desc[UR4][R10.64] ;  /* 0x000000040a067981 */ /* 0x004ea8000c1e1900 */
[----:B------:R-:W2:Y:S01]  /*0430*/  LDG.E R7, desc[UR4][R12.64] ;  /* 0x000000040c077981 */ /* 0x000ea2000c1e1900 */
[----:B-1----:R-:W-:-:S04]  /*0440*/  IMAD.WIDE R16, R3, 0x4, R4 ;  /* 0x0000000403107825 */ /* 0x002fc800078e0204 */
[----:B------:R-:W-:-:S04]  /*0450*/  IMAD.WIDE R4, R0, 0x4, R10 ;  /* 0x0000000400047825 */ /* 0x000fc800078e020a */
[----:B--2---:R-:W-:Y:S01]  /*0460*/  FADD R19, R6, R7 ;  /* 0x0000000706137221 */ /* 0x004fe20000000000 */
[----:B------:R-:W-:-:S04]  /*0470*/  IMAD.WIDE R6, R0, 0x4, R12 ;  /* 0x0000000400067825 */ /* 0x000fc800078e020c */
[----:B------:R0:W-:Y:S04]  /*0480*/  STG.E desc[UR4][R16.64], R19 ;  /* 0x0000001310007986 */ /* 0x0001e8000c101904 */
[----:B------:R-:W2:Y:S04]  /*0490*/  LDG.E R14, desc[UR4][R4.64] ;  /* 0x00000004040e7981 */ /* 0x000ea8000c1e1900 */
[----:B------:R-:W2:Y:S01]  /*04a0*/  LDG.E R15, desc[UR4][R6.64] ;  /* 0x00000004060f7981 */ /* 0x000ea2000c1e1900 */
[----:B------:R-:W-:-:S04]  /*04b0*/  IMAD.WIDE R8, R0, 0x4, R16 ;  /* 0x0000000400087825 */ /* 0x000fc800078e0210 */
[----:B------:R-:W-:-:S04]  /*04c0*/  IMAD.WIDE R10, R0, 0x4, R4 ;  /* 0x00000004000a7825 */ /* 0x000fc800078e0204 */
[----:B------:R-:W-:-:S04]  /*04d0*/  IMAD.WIDE R12, R0, 0x4, R6 ;  /* 0x00000004000c7825 */ /* 0x000fc800078e0206 */
[----:B--2---:R-:W-:-:S05]  /*04e0*/  FADD R21, R14, R15 ;  /* 0x0000000f0e157221 */ /* 0x004fca0000000000 */
        /* <DEDUP_REMOVED lines=8> */
[----:B------:R-:W1:Y:S04]  /*0570*/  LDG.E R4, desc[UR4][R4.64] ;  /* 0x0000000404047981 */ /* 0x000e68000c1e1900 */
[----:B------:R-:W1:Y:S01]  /*0580*/  LDG.E R7, desc[UR4][R6.64] ;  /* 0x0000000406077981 */ /* 0x000e62000c1e1900 */
[C---:B0-----:R-:W-:Y:S01]  /*0590*/  IMAD.WIDE R16, R0.reuse, 0x4, R14 ;  /* 0x0000000400107825 */ /* 0x041fe200078e020e */
[----:B------:R-:W-:-:S04]  /*05a0*/  LEA R3, R0, R3, 0x2 ;  /* 0x0000000300037211 */ /* 0x000fc800078e10ff */
[----:B------:R-:W-:Y:S01]  /*05b0*/  ISETP.GE.AND P0, PT, R3, R2, PT ;  /* 0x000000020300720c */ /* 0x000fe20003f06270 */
[----:B-1----:R-:W-:-:S05]  /*05c0*/  FADD R9, R4, R7 ;  /* 0x0000000704097221 */ /* 0x002fca0000000000 */
[----:B------:R2:W-:Y:S07]  /*05d0*/  STG.E desc[UR4][R16.64], R9 ;  /* 0x0000000910007986 */ /* 0x0005ee000c101904 */
[----:B------:R-:W-:Y:S05]  /*05e0*/  @!P0 BRA `(.L_x_3) ;  /* 0xfffffffc00788947 */ /* 0x000fea000383ffff */
[----:B------:R-:W-:Y:S05]  /*05f0*/  EXIT ;  /* 0x000000000000794d */ /* 0x000fea0003800000 */
.L_x_4:
[----:B------:R-:W-:-:S00]  /*0600*/  BRA `(.L_x_4) ;  /* 0xfffffffc00fc7947 */ /* 0x000fc0000383ffff */
[----:B------:R-:W-:-:S00]  /*0610*/  NOP ;  /* 0x0000000000007918 */ /* 0x000fc00000000000 */
        /* <DEDUP_REMOVED lines=14> */
.L_x_5:


//--------------------- .nv.shared.reserved.0     --------------------------
	.section	.nv.shared.reserved.0,"aw",@nobits
	.weak		__nv_reservedSMEM_offset_0_alias
	.size		__nv_reservedSMEM_offset_0_alias, 0, 64
	.other		__nv_reservedSMEM_offset_0_alias,@"STO_CUDA_RESERVED_SHARED STV_DEFAULT"
__nv_reservedSMEM_offset_0_alias:
	.zero		0
	.zero		64


//--------------------- .nv.constant0._Z10AddVectorsPKfS0_Pfi --------------------------
	.section	.nv.constant0._Z10AddVectorsPKfS0_Pfi,"a",@progbits
	.sectionflags	@""
	.align	4
.nv.constant0._Z10AddVectorsPKfS0_Pfi:
	.zero		924


//--------------------- SYMBOLS --------------------------

	.type		.nv.reservedSmem.offset0,@object
	.size		.nv.reservedSmem.offset0,0x4
